//
// Generated by NVIDIA NVVM Compiler
//
// Compiler Build ID: CL-36424714
// Cuda compilation tools, release 13.0, V13.0.88
// Based on NVVM 20.0.0
//

.version 9.0
.target sm_100
.address_size 64

	// .globl	p2p_4

.visible .entry p2p_4(
	.param .u64 .ptr .align 1 p2p_4_param_0,
	.param .u64 .ptr .align 1 p2p_4_param_1,
	.param .u64 .ptr .align 1 p2p_4_param_2,
	.param .u64 .ptr .align 1 p2p_4_param_3,
	.param .u64 .ptr .align 1 p2p_4_param_4
)
{
	.reg .b32 	%r<17>;
	.reg .b32 	%f<15>;
	.reg .b64 	%rd<17>;

	ld.param.u64 	%rd1, [p2p_4_param_0];
	ld.param.u64 	%rd2, [p2p_4_param_1];
	ld.param.u64 	%rd3, [p2p_4_param_2];
	ld.param.u64 	%rd4, [p2p_4_param_3];
	ld.param.u64 	%rd5, [p2p_4_param_4];
	cvta.to.global.u64 	%rd6, %rd1;
	cvta.to.global.u64 	%rd7, %rd5;
	cvta.to.global.u64 	%rd8, %rd4;
	cvta.to.global.u64 	%rd9, %rd3;
	cvta.to.global.u64 	%rd10, %rd2;
	mov.u32 	%r1, %nctaid.y;
	mov.u32 	%r2, %nctaid.x;
	mov.u32 	%r3, %ctaid.z;
	mov.u32 	%r4, %ctaid.y;
	mov.u32 	%r5, %ctaid.x;
	mad.lo.s32 	%r6, %r3, %r1, %r4;
	mad.lo.s32 	%r7, %r6, %r2, %r5;
	mov.u32 	%r8, %ntid.z;
	mov.u32 	%r9, %ntid.y;
	mov.u32 	%r10, %ntid.x;
	mov.u32 	%r11, %tid.z;
	mov.u32 	%r12, %tid.y;
	mov.u32 	%r13, %tid.x;
	mad.lo.s32 	%r14, %r7, %r8, %r11;
	mad.lo.s32 	%r15, %r14, %r9, %r12;
	mad.lo.s32 	%r16, %r15, %r10, %r13;
	mul.wide.s32 	%rd11, %r16, 8;
	add.s64 	%rd12, %rd10, %rd11;
	ld.global.v2.f32 	{%f1, %f2}, [%rd12];
	add.s64 	%rd13, %rd9, %rd11;
	ld.global.v2.f32 	{%f3, %f4}, [%rd13];
	add.f32 	%f5, %f1, %f3;
	add.f32 	%f6, %f2, %f4;
	add.s64 	%rd14, %rd8, %rd11;
	ld.global.v2.f32 	{%f7, %f8}, [%rd14];
	add.f32 	%f9, %f5, %f7;
	add.f32 	%f10, %f6, %f8;
	add.s64 	%rd15, %rd7, %rd11;
	ld.global.v2.f32 	{%f11, %f12}, [%rd15];
	add.f32 	%f13, %f9, %f11;
	add.f32 	%f14, %f10, %f12;
	add.s64 	%rd16, %rd6, %rd11;
	st.global.v2.f32 	[%rd16], {%f13, %f14};
	ret;

}
	// .globl	p2p_4_center
.visible .entry p2p_4_center(
	.param .u64 .ptr .align 1 p2p_4_center_param_0,
	.param .u64 .ptr .align 1 p2p_4_center_param_1,
	.param .u64 .ptr .align 1 p2p_4_center_param_2,
	.param .u64 .ptr .align 1 p2p_4_center_param_3,
	.param .u64 .ptr .align 1 p2p_4_center_param_4,
	.param .u32 p2p_4_center_param_5,
	.param .u32 p2p_4_center_param_6
)
{
	.reg .b32 	%r<7>;
	.reg .b32 	%f<15>;
	.reg .b64 	%rd<17>;

	ld.param.u64 	%rd1, [p2p_4_center_param_0];
	ld.param.u64 	%rd2, [p2p_4_center_param_1];
	ld.param.u64 	%rd3, [p2p_4_center_param_2];
	ld.param.u64 	%rd4, [p2p_4_center_param_3];
	ld.param.u64 	%rd5, [p2p_4_center_param_4];
	ld.param.u32 	%r1, [p2p_4_center_param_5];
	ld.param.u32 	%r2, [p2p_4_center_param_6];
	cvta.to.global.u64 	%rd6, %rd1;
	cvta.to.global.u64 	%rd7, %rd5;
	cvta.to.global.u64 	%rd8, %rd4;
	cvta.to.global.u64 	%rd9, %rd3;
	cvta.to.global.u64 	%rd10, %rd2;
	mov.u32 	%r3, %ctaid.x;
	mov.u32 	%r4, %tid.x;
	mad.lo.s32 	%r5, %r1, %r3, %r4;
	add.s32 	%r6, %r5, %r2;
	mul.wide.s32 	%rd11, %r6, 8;
	add.s64 	%rd12, %rd10, %rd11;
	ld.global.v2.f32 	{%f1, %f2}, [%rd12];
	add.s64 	%rd13, %rd9, %rd11;
	ld.global.v2.f32 	{%f3, %f4}, [%rd13];
	add.f32 	%f5, %f1, %f3;
	add.f32 	%f6, %f2, %f4;
	add.s64 	%rd14, %rd8, %rd11;
	ld.global.v2.f32 	{%f7, %f8}, [%rd14];
	add.f32 	%f9, %f5, %f7;
	add.f32 	%f10, %f6, %f8;
	add.s64 	%rd15, %rd7, %rd11;
	ld.global.v2.f32 	{%f11, %f12}, [%rd15];
	add.f32 	%f13, %f9, %f11;
	add.f32 	%f14, %f10, %f12;
	add.s64 	%rd16, %rd6, %rd11;
	st.global.v2.f32 	[%rd16], {%f13, %f14};
	ret;

}
	// .globl	p2p_2
.visible .entry p2p_2(
	.param .u64 .ptr .align 1 p2p_2_param_0,
	.param .u64 .ptr .align 1 p2p_2_param_1,
	.param .u64 .ptr .align 1 p2p_2_param_2
)
{
	.reg .b32 	%r<5>;
	.reg .b32 	%f<7>;
	.reg .b64 	%rd<11>;

	ld.param.u64 	%rd1, [p2p_2_param_0];
	ld.param.u64 	%rd2, [p2p_2_param_1];
	ld.param.u64 	%rd3, [p2p_2_param_2];
	cvta.to.global.u64 	%rd4, %rd1;
	cvta.to.global.u64 	%rd5, %rd3;
	cvta.to.global.u64 	%rd6, %rd2;
	mov.u32 	%r1, %ctaid.x;
	mov.u32 	%r2, %ntid.x;
	mov.u32 	%r3, %tid.x;
	mad.lo.s32 	%r4, %r1, %r2, %r3;
	mul.wide.s32 	%rd7, %r4, 8;
	add.s64 	%rd8, %rd6, %rd7;
	ld.global.v2.f32 	{%f1, %f2}, [%rd8];
	add.s64 	%rd9, %rd5, %rd7;
	ld.global.v2.f32 	{%f3, %f4}, [%rd9];
	add.f32 	%f5, %f1, %f3;
	add.f32 	%f6, %f2, %f4;
	add.s64 	%rd10, %rd4, %rd7;
	st.global.v2.f32 	[%rd10], {%f5, %f6};
	ret;

}


// ===== COMPILED SASS (sm_100) =====

	.target	sm_100

	.elftype	@"ET_EXEC"


//--------------------- .note.nv.tkinfo           --------------------------
	.section	.note.nv.tkinfo,"",@"SHT_NOTE"
	.sectionflags	@"SHF_NOTE_NV_TKINFO"
	.tkinfo
        /*0018*/ 	.word	0x00000002
        /*0030*/ 	.string	""
        /*0030*/ 	.string	"ptxas"
        /*0030*/ 	.string	"Cuda compilation tools, release 13.0, V13.0.88"
        /*0030*/ 	.string	"Build cuda_13.0.r13.0/compiler.36424714_0"
        /*0030*/ 	.string	"-arch sm_100 -m 64 "



//--------------------- .note.nv.cuinfo           --------------------------
	.section	.note.nv.cuinfo,"",@"SHT_NOTE"
	.sectionflags	@"SHF_NOTE_NV_CUINFO"
        /*0018*/ 	.short	0x0002
        /*001a*/ 	.short	0x0064
        /*001c*/ 	.short	0x0082
	.zero		2


//--------------------- .nv.info                  --------------------------
	.section	.nv.info,"",@"SHT_CUDA_INFO"
	.align	4


	//----- nvinfo : EIATTR_REGCOUNT
	.align		4
        /*0000*/ 	.byte	0x04, 0x2f
        /*0002*/ 	.short	(.L_1 - .L_0)
	.align		4
.L_0:
        /*0004*/ 	.word	index@(p2p_4)
        /*0008*/ 	.word	0x00000012


	//----- nvinfo : EIATTR_FRAME_SIZE
	.align		4
.L_1:
        /*000c*/ 	.byte	0x04, 0x11
        /*000e*/ 	.short	(.L_3 - .L_2)
	.align		4
.L_2:
        /*0010*/ 	.word	index@(p2p_4)
        /*0014*/ 	.word	0x00000000


	//----- nvinfo : EIATTR_REGCOUNT
	.align		4
.L_3:
        /*0018*/ 	.byte	0x04, 0x2f
        /*001a*/ 	.short	(.L_5 - .L_4)
	.align		4
.L_4:
        /*001c*/ 	.word	index@(p2p_4_center)
        /*0020*/ 	.word	0x00000010


	//----- nvinfo : EIATTR_FRAME_SIZE
	.align		4
.L_5:
        /*0024*/ 	.byte	0x04, 0x11
        /*0026*/ 	.short	(.L_7 - .L_6)
	.align		4
.L_6:
        /*0028*/ 	.word	index@(p2p_4_center)
        /*002c*/ 	.word	0x00000000


	//----- nvinfo : EIATTR_REGCOUNT
	.align		4
.L_7:
        /*0030*/ 	.byte	0x04, 0x2f
        /*0032*/ 	.short	(.L_9 - .L_8)
	.align		4
.L_8:
        /*0034*/ 	.word	index@(p2p_2)
        /*0038*/ 	.word	0x0000000c


	//----- nvinfo : EIATTR_FRAME_SIZE
	.align		4
.L_9:
        /*003c*/ 	.byte	0x04, 0x11
        /*003e*/ 	.short	(.L_11 - .L_10)
	.align		4
.L_10:
        /*0040*/ 	.word	index@(p2p_2)
        /*0044*/ 	.word	0x00000000


	//----- nvinfo : EIATTR_MIN_STACK_SIZE
	.align		4
.L_11:
        /*0048*/ 	.byte	0x04, 0x12
        /*004a*/ 	.short	(.L_13 - .L_12)
	.align		4
.L_12:
        /*004c*/ 	.word	index@(p2p_2)
        /*0050*/ 	.word	0x00000000


	//----- nvinfo : EIATTR_MIN_STACK_SIZE
	.align		4
.L_13:
        /*0054*/ 	.byte	0x04, 0x12
        /*0056*/ 	.short	(.L_15 - .L_14)
	.align		4
.L_14:
        /*0058*/ 	.word	index@(p2p_4_center)
        /*005c*/ 	.word	0x00000000


	//----- nvinfo : EIATTR_MIN_STACK_SIZE
	.align		4
.L_15:
        /*0060*/ 	.byte	0x04, 0x12
        /*0062*/ 	.short	(.L_17 - .L_16)
	.align		4
.L_16:
        /*0064*/ 	.word	index@(p2p_4)
        /*0068*/ 	.word	0x00000000
.L_17:


//--------------------- .nv.compat                --------------------------
	.section	.nv.compat,"",@"SHT_CUDA_COMPAT_INFO"
	.align	4
        /*0000*/ 	.byte	0x02, 0x09, 0x00, 0x00, 0x02, 0x02, 0x01, 0x00, 0x02, 0x05, 0x05, 0x00, 0x03, 0x07, 0x01, 0x01
        /*0010*/ 	.byte	0x02, 0x03, 0x00, 0x00, 0x02, 0x06, 0x01, 0x00, 0x04, 0x0b, 0x08, 0x00, 0x09, 0x00, 0x00, 0x00
        /*0020*/ 	.byte	0x00, 0x00, 0x00, 0x00


//--------------------- .nv.info.p2p_2            --------------------------
	.section	.nv.info.p2p_2,"",@"SHT_CUDA_INFO"
	.sectionflags	@""
	.align	4


	//----- nvinfo : EIATTR_CUDA_API_VERSION
	.align		4
        /*0000*/ 	.byte	0x04, 0x37
        /*0002*/ 	.short	(.L_19 - .L_18)
.L_18:
        /*0004*/ 	.word	0x00000082


	//----- nvinfo : EIATTR_KPARAM_INFO
	.align		4
.L_19:
        /*0008*/ 	.byte	0x04, 0x17
        /*000a*/ 	.short	(.L_21 - .L_20)
.L_20:
        /*000c*/ 	.word	0x00000000
        /*0010*/ 	.short	0x0002
        /*0012*/ 	.short	0x0010
        /*0014*/ 	.byte	0x00, 0xf5, 0x21, 0x00


	//----- nvinfo : EIATTR_KPARAM_INFO
	.align		4
.L_21:
        /*0018*/ 	.byte	0x04, 0x17
        /*001a*/ 	.short	(.L_23 - .L_22)
.L_22:
        /*001c*/ 	.word	0x00000000
        /*0020*/ 	.short	0x0001
        /*0022*/ 	.short	0x0008
        /*0024*/ 	.byte	0x00, 0xf5, 0x21, 0x00


	//----- nvinfo : EIATTR_KPARAM_INFO
	.align		4
.L_23:
        /*0028*/ 	.byte	0x04, 0x17
        /*002a*/ 	.short	(.L_25 - .L_24)
.L_24:
        /*002c*/ 	.word	0x00000000
        /*0030*/ 	.short	0x0000
        /*0032*/ 	.short	0x0000
        /*0034*/ 	.byte	0x00, 0xf5, 0x21, 0x00


	//----- nvinfo : EIATTR_SPARSE_MMA_MASK
	.align		4
.L_25:
        /*0038*/ 	.byte	0x03, 0x50
        /*003a*/ 	.short	0x0000


	//----- nvinfo : EIATTR_MAXREG_COUNT
	.align		4
        /*003c*/ 	.byte	0x03, 0x1b
        /*003e*/ 	.short	0x00ff


	//----- nvinfo : EIATTR_MERCURY_ISA_VERSION
	.align		4
        /*0040*/ 	.byte	0x03, 0x5f
        /*0042*/ 	.short	0x0101


	//----- nvinfo : EIATTR_VRC_CTA_INIT_COUNT
	.align		4
        /*0044*/ 	.byte	0x02, 0x4a
	.zero		1
	.zero		1


	//----- nvinfo : EIATTR_EXIT_INSTR_OFFSETS
	.align		4
        /*0048*/ 	.byte	0x04, 0x1c
        /*004a*/ 	.short	(.L_27 - .L_26)


	//   ....[0]....
.L_26:
        /*004c*/ 	.word	0x00000110


	//----- nvinfo : EIATTR_CBANK_PARAM_SIZE
	.align		4
.L_27:
        /*0050*/ 	.byte	0x03, 0x19
        /*0052*/ 	.short	0x0018


	//----- nvinfo : EIATTR_PARAM_CBANK
	.align		4
        /*0054*/ 	.byte	0x04, 0x0a
        /*0056*/ 	.short	(.L_29 - .L_28)
	.align		4
.L_28:
        /*0058*/ 	.word	index@(.nv.constant0.p2p_2)
        /*005c*/ 	.short	0x0380
        /*005e*/ 	.short	0x0018


	//----- nvinfo : EIATTR_SW_WAR
	.align		4
.L_29:
        /*0060*/ 	.byte	0x04, 0x36
        /*0062*/ 	.short	(.L_31 - .L_30)
.L_30:
        /*0064*/ 	.word	0x00000008
.L_31:


//--------------------- .nv.info.p2p_4_center     --------------------------
	.section	.nv.info.p2p_4_center,"",@"SHT_CUDA_INFO"
	.sectionflags	@""
	.align	4


	//----- nvinfo : EIATTR_CUDA_API_VERSION
	.align		4
        /*0000*/ 	.byte	0x04, 0x37
        /*0002*/ 	.short	(.L_33 - .L_32)
.L_32:
        /*0004*/ 	.word	0x00000082


	//----- nvinfo : EIATTR_KPARAM_INFO
	.align		4
.L_33:
        /*0008*/ 	.byte	0x04, 0x17
        /*000a*/ 	.short	(.L_35 - .L_34)
.L_34:
        /*000c*/ 	.word	0x00000000
        /*0010*/ 	.short	0x0006
        /*0012*/ 	.short	0x002c
        /*0014*/ 	.byte	0x00, 0xf0, 0x11, 0x00


	//----- nvinfo : EIATTR_KPARAM_INFO
	.align		4
.L_35:
        /*0018*/ 	.byte	0x04, 0x17
        /*001a*/ 	.short	(.L_37 - .L_36)
.L_36:
        /*001c*/ 	.word	0x00000000
        /*0020*/ 	.short	0x0005
        /*0022*/ 	.short	0x0028
        /*0024*/ 	.byte	0x00, 0xf0, 0x11, 0x00


	//----- nvinfo : EIATTR_KPARAM_INFO
	.align		4
.L_37:
        /*0028*/ 	.byte	0x04, 0x17
        /*002a*/ 	.short	(.L_39 - .L_38)
.L_38:
        /*002c*/ 	.word	0x00000000
        /*0030*/ 	.short	0x0004
        /*0032*/ 	.short	0x0020
        /*0034*/ 	.byte	0x00, 0xf5, 0x21, 0x00


	//----- nvinfo : EIATTR_KPARAM_INFO
	.align		4
.L_39:
        /*0038*/ 	.byte	0x04, 0x17
        /*003a*/ 	.short	(.L_41 - .L_40)
.L_40:
        /*003c*/ 	.word	0x00000000
        /*0040*/ 	.short	0x0003
        /*0042*/ 	.short	0x0018
        /*0044*/ 	.byte	0x00, 0xf5, 0x21, 0x00


	//----- nvinfo : EIATTR_KPARAM_INFO
	.align		4
.L_41:
        /*0048*/ 	.byte	0x04, 0x17
        /*004a*/ 	.short	(.L_43 - .L_42)
.L_42:
        /*004c*/ 	.word	0x00000000
        /*0050*/ 	.short	0x0002
        /*0052*/ 	.short	0x0010
        /*0054*/ 	.byte	0x00, 0xf5, 0x21, 0x00


	//----- nvinfo : EIATTR_KPARAM_INFO
	.align		4
.L_43:
        /*0058*/ 	.byte	0x04, 0x17
        /*005a*/ 	.short	(.L_45 - .L_44)
.L_44:
        /*005c*/ 	.word	0x00000000
        /*0060*/ 	.short	0x0001
        /*0062*/ 	.short	0x0008
        /*0064*/ 	.byte	0x00, 0xf5, 0x21, 0x00


	//----- nvinfo : EIATTR_KPARAM_INFO
	.align		4
.L_45:
        /*0068*/ 	.byte	0x04, 0x17
        /*006a*/ 	.short	(.L_47 - .L_46)
.L_46:
        /*006c*/ 	.word	0x00000000
        /*0070*/ 	.short	0x0000
        /*0072*/ 	.short	0x0000
        /*0074*/ 	.byte	0x00, 0xf5, 0x21, 0x00


	//----- nvinfo : EIATTR_SPARSE_MMA_MASK
	.align		4
.L_47:
        /*0078*/ 	.byte	0x03, 0x50
        /*007a*/ 	.short	0x0000


	//----- nvinfo : EIATTR_MAXREG_COUNT
	.align		4
        /*007c*/ 	.byte	0x03, 0x1b
        /*007e*/ 	.short	0x00ff


	//----- nvinfo : EIATTR_MERCURY_ISA_VERSION
	.align		4
        /*0080*/ 	.byte	0x03, 0x5f
        /*0082*/ 	.short	0x0101


	//----- nvinfo : EIATTR_VRC_CTA_INIT_COUNT
	.align		4
        /*0084*/ 	.byte	0x02, 0x4a
	.zero		1
	.zero		1


	//----- nvinfo : EIATTR_EXIT_INSTR_OFFSETS
	.align		4
        /*0088*/ 	.byte	0x04, 0x1c
        /*008a*/ 	.short	(.L_49 - .L_48)


	//   ....[0]....
.L_48:
        /*008c*/ 	.word	0x000001c0


	//----- nvinfo : EIATTR_CBANK_PARAM_SIZE
	.align		4
.L_49:
        /*0090*/ 	.byte	0x03, 0x19
        /*0092*/ 	.short	0x0030


	//----- nvinfo : EIATTR_PARAM_CBANK
	.align		4
        /*0094*/ 	.byte	0x04, 0x0a
        /*0096*/ 	.short	(.L_51 - .L_50)
	.align		4
.L_50:
        /*0098*/ 	.word	index@(.nv.constant0.p2p_4_center)
        /*009c*/ 	.short	0x0380
        /*009e*/ 	.short	0x0030


	//----- nvinfo : EIATTR_SW_WAR
	.align		4
.L_51:
        /*00a0*/ 	.byte	0x04, 0x36
        /*00a2*/ 	.short	(.L_53 - .L_52)
.L_52:
        /*00a4*/ 	.word	0x00000008
.L_53:


//--------------------- .nv.info.p2p_4            --------------------------
	.section	.nv.info.p2p_4,"",@"SHT_CUDA_INFO"
	.sectionflags	@""
	.align	4


	//----- nvinfo : EIATTR_CUDA_API_VERSION
	.align		4
        /*0000*/ 	.byte	0x04, 0x37
        /*0002*/ 	.short	(.L_55 - .L_54)
.L_54:
        /*0004*/ 	.word	0x00000082


	//----- nvinfo : EIATTR_KPARAM_INFO
	.align		4
.L_55:
        /*0008*/ 	.byte	0x04, 0x17
        /*000a*/ 	.short	(.L_57 - .L_56)
.L_56:
        /*000c*/ 	.word	0x00000000
        /*0010*/ 	.short	0x0004
        /*0012*/ 	.short	0x0020
        /*0014*/ 	.byte	0x00, 0xf5, 0x21, 0x00


	//----- nvinfo : EIATTR_KPARAM_INFO
	.align		4
.L_57:
        /*0018*/ 	.byte	0x04, 0x17
        /*001a*/ 	.short	(.L_59 - .L_58)
.L_58:
        /*001c*/ 	.word	0x00000000
        /*0020*/ 	.short	0x0003
        /*0022*/ 	.short	0x0018
        /*0024*/ 	.byte	0x00, 0xf5, 0x21, 0x00


	//----- nvinfo : EIATTR_KPARAM_INFO
	.align		4
.L_59:
        /*0028*/ 	.byte	0x04, 0x17
        /*002a*/ 	.short	(.L_61 - .L_60)
.L_60:
        /*002c*/ 	.word	0x00000000
        /*0030*/ 	.short	0x0002
        /*0032*/ 	.short	0x0010
        /*0034*/ 	.byte	0x00, 0xf5, 0x21, 0x00


	//----- nvinfo : EIATTR_KPARAM_INFO
	.align		4
.L_61:
        /*0038*/ 	.byte	0x04, 0x17
        /*003a*/ 	.short	(.L_63 - .L_62)
.L_62:
        /*003c*/ 	.word	0x00000000
        /*0040*/ 	.short	0x0001
        /*0042*/ 	.short	0x0008
        /*0044*/ 	.byte	0x00, 0xf5, 0x21, 0x00


	//----- nvinfo : EIATTR_KPARAM_INFO
	.align		4
.L_63:
        /*0048*/ 	.byte	0x04, 0x17
        /*004a*/ 	.short	(.L_65 - .L_64)
.L_64:
        /*004c*/ 	.word	0x00000000
        /*0050*/ 	.short	0x0000
        /*0052*/ 	.short	0x0000
        /*0054*/ 	.byte	0x00, 0xf5, 0x21, 0x00


	//----- nvinfo : EIATTR_SPARSE_MMA_MASK
	.align		4
.L_65:
        /*0058*/ 	.byte	0x03, 0x50
        /*005a*/ 	.short	0x0000


	//----- nvinfo : EIATTR_MAXREG_COUNT
	.align		4
        /*005c*/ 	.byte	0x03, 0x1b
        /*005e*/ 	.short	0x00ff


	//----- nvinfo : EIATTR_MERCURY_ISA_VERSION
	.align		4
        /*0060*/ 	.byte	0x03, 0x5f
        /*0062*/ 	.short	0x0101


	//----- nvinfo : EIATTR_VRC_CTA_INIT_COUNT
	.align		4
        /*0064*/ 	.byte	0x02, 0x4a
	.zero		1
	.zero		1


	//----- nvinfo : EIATTR_EXIT_INSTR_OFFSETS
	.align		4
        /*0068*/ 	.byte	0x04, 0x1c
        /*006a*/ 	.short	(.L_67 - .L_66)


	//   ....[0]....
.L_66:
        /*006c*/ 	.word	0x00000270


	//----- nvinfo : EIATTR_CBANK_PARAM_SIZE
	.align		4
.L_67:
        /*0070*/ 	.byte	0x03, 0x19
        /*0072*/ 	.short	0x0028


	//----- nvinfo : EIATTR_PARAM_CBANK
	.align		4
        /*0074*/ 	.byte	0x04, 0x0a
        /*0076*/ 	.short	(.L_69 - .L_68)
	.align		4
.L_68:
        /*0078*/ 	.word	index@(.nv.constant0.p2p_4)
        /*007c*/ 	.short	0x0380
        /*007e*/ 	.short	0x0028


	//----- nvinfo : EIATTR_SW_WAR
	.align		4
.L_69:
        /*0080*/ 	.byte	0x04, 0x36
        /*0082*/ 	.short	(.L_71 - .L_70)
.L_70:
        /*0084*/ 	.word	0x00000008
.L_71:


//--------------------- .nv.callgraph             --------------------------
	.section	.nv.callgraph,"",@"SHT_CUDA_CALLGRAPH"
	.align	4
	.sectionentsize	8
	.align		4
        /*0000*/ 	.word	0x00000000
	.align		4
        /*0004*/ 	.word	0xffffffff
	.align		4
        /*0008*/ 	.word	0x00000000
	.align		4
        /*000c*/ 	.word	0xfffffffe
	.align		4
        /*0010*/ 	.word	0x00000000
	.align		4
        /*0014*/ 	.word	0xfffffffd
	.align		4
        /*0018*/ 	.word	0x00000000
	.align		4
        /*001c*/ 	.word	0xfffffffc


//--------------------- .text.p2p_2               --------------------------
	.section	.text.p2p_2,"ax",@progbits
	.align	128
        .global         p2p_2
        .type           p2p_2,@function
        .size           p2p_2,(.L_x_3 - p2p_2)
        .other          p2p_2,@"STO_CUDA_ENTRY STV_DEFAULT"
p2p_2:
.text.p2p_2:
[----:B------:R-:W-:Y:S01]  /*0000*/  LDC R1, c[0x0][0x37c] ;  /* 0x0000df00ff017b82 */ /* 0x000fe20000000800 */
[----:B------:R-:W0:Y:S07]  /*0010*/  S2R R0, SR_TID.X ;  /* 0x0000000000007919 */ /* 0x000e2e0000002100 */
[----:B------:R-:W0:Y:S01]  /*0020*/  S2UR UR6, SR_CTAID.X ;  /* 0x00000000000679c3 */ /* 0x000e220000002500 */
[----:B------:R-:W1:Y:S07]  /*0030*/  LDCU.64 UR4, c[0x0][0x358] ;  /* 0x00006b00ff0477ac */ /* 0x000e6e0008000a00 */
[----:B------:R-:W0:Y:S08]  /*0040*/  LDC R9, c[0x0][0x360] ;  /* 0x0000d800ff097b82 */ /* 0x000e300000000800 */
[----:B------:R-:W2:Y:S08]  /*0050*/  LDC.64 R2, c[0x0][0x388] ;  /* 0x0000e200ff027b82 */ /* 0x000eb00000000a00 */
[----:B------:R-:W3:Y:S01]  /*0060*/  LDC.64 R4, c[0x0][0x390] ;  /* 0x0000e400ff047b82 */ /* 0x000ee20000000a00 */
[----:B0-----:R-:W-:-:S07]  /*0070*/  IMAD R9, R9, UR6, R0 ;  /* 0x0000000609097c24 */ /* 0x001fce000f8e0200 */
[----:B------:R-:W0:Y:S01]  /*0080*/  LDC.64 R6, c[0x0][0x380] ;  /* 0x0000e000ff067b82 */ /* 0x000e220000000a00 */
[----:B--2---:R-:W-:-:S06]  /*0090*/  IMAD.WIDE R2, R9, 0x8, R2 ;  /* 0x0000000809027825 */ /* 0x004fcc00078e0202 */
[----:B-1----:R-:W2:Y:S01]  /*00a0*/  LDG.E.64 R2, desc[UR4][R2.64] ;  /* 0x0000000402027981 */ /* 0x002ea2000c1e1b00 */
[----:B---3--:R-:W-:-:S06]  /*00b0*/  IMAD.WIDE R4, R9, 0x8, R4 ;  /* 0x0000000809047825 */ /* 0x008fcc00078e0204 */
[----:B------:R-:W2:Y:S01]  /*00c0*/  LDG.E.64 R4, desc[UR4][R4.64] ;  /* 0x0000000404047981 */ /* 0x000ea2000c1e1b00 */
[----:B0-----:R-:W-:-:S04]  /*00d0*/  IMAD.WIDE R6, R9, 0x8, R6 ;  /* 0x0000000809067825 */ /* 0x001fc800078e0206 */
[----:B--2---:R-:W-:Y:S01]  /*00e0*/  FADD R8, R2, R4 ;  /* 0x0000000402087221 */ /* 0x004fe20000000000 */
[----:B------:R-:W-:-:S05]  /*00f0*/  FADD R9, R3, R5 ;  /* 0x0000000503097221 */ /* 0x000fca0000000000 */
[----:B------:R-:W-:Y:S01]  /*0100*/  STG.E.64 desc[UR4][R6.64], R8 ;  /* 0x0000000806007986 */ /* 0x000fe2000c101b04 */
[----:B------:R-:W-:Y:S05]  /*0110*/  EXIT ;  /* 0x000000000000794d */ /* 0x000fea0003800000 */
.L_x_0:
[----:B------:R-:W-:-:S00]  /*0120*/  BRA `(.L_x_0) ;  /* 0xfffffffc00fc7947 */ /* 0x000fc0000383ffff */
[----:B------:R-:W-:-:S00]  /*0130*/  NOP ;  /* 0x0000000000007918 */ /* 0x000fc00000000000 */
        /* <DEDUP_REMOVED lines=12> */
.L_x_3:


//--------------------- .text.p2p_4_center        --------------------------
	.section	.text.p2p_4_center,"ax",@progbits
	.align	128
        .global         p2p_4_center
        .type           p2p_4_center,@function
        .size           p2p_4_center,(.L_x_4 - p2p_4_center)
        .other          p2p_4_center,@"STO_CUDA_ENTRY STV_DEFAULT"
p2p_4_center:
.text.p2p_4_center:
[----:B------:R-:W-:Y:S01]  /*0000*/  LDC R1, c[0x0][0x37c] ;  /* 0x0000df00ff017b82 */ /* 0x000fe20000000800 */
[----:B------:R-:W0:Y:S07]  /*0010*/  S2R R11, SR_TID.X ;  /* 0x00000000000b7919 */ /* 0x000e2e0000002100 */
[----:B------:R-:W0:Y:S01]  /*0020*/  S2UR UR6, SR_CTAID.X ;  /* 0x00000000000679c3 */ /* 0x000e220000002500 */
[----:B------:R-:W1:Y:S07]  /*0030*/  LDCU.64 UR4, c[0x0][0x358] ;  /* 0x00006b00ff0477ac */ /* 0x000e6e0008000a00 */
[----:B------:R-:W0:Y:S08]  /*0040*/  LDC.64 R12, c[0x0][0x3a8] ;  /* 0x0000ea00ff0c7b82 */ /* 0x000e300000000a00 */
[----:B------:R-:W2:Y:S08]  /*0050*/  LDC.64 R2, c[0x0][0x388] ;  /* 0x0000e200ff027b82 */ /* 0x000eb00000000a00 */
[----:B------:R-:W3:Y:S08]  /*0060*/  LDC.64 R4, c[0x0][0x390] ;  /* 0x0000e400ff047b82 */ /* 0x000ef00000000a00 */
[----:B------:R-:W4:Y:S01]  /*0070*/  LDC.64 R6, c[0x0][0x398] ;  /* 0x0000e600ff067b82 */ /* 0x000f220000000a00 */
[----:B0-----:R-:W-:-:S05]  /*0080*/  IMAD R0, R12, UR6, R11 ;  /* 0x000000060c007c24 */ /* 0x001fca000f8e020b */
[----:B------:R-:W-:Y:S02]  /*0090*/  IADD3 R0, PT, PT, R0, R13, RZ ;  /* 0x0000000d00007210 */ /* 0x000fe40007ffe0ff */
[----:B------:R-:W0:Y:S03]  /*00a0*/  LDC.64 R8, c[0x0][0x3a0] ;  /* 0x0000e800ff087b82 */ /* 0x000e260000000a00 */
[----:B--2---:R-:W-:-:S04]  /*00b0*/  IMAD.WIDE R2, R0, 0x8, R2 ;  /* 0x0000000800027825 */ /* 0x004fc800078e0202 */
[C---:B---3--:R-:W-:Y:S02]  /*00c0*/  IMAD.WIDE R4, R0.reuse, 0x8, R4 ;  /* 0x0000000800047825 */ /* 0x048fe400078e0204 */
[----:B-1----:R-:W2:Y:S01]  /*00d0*/  LDG.E.64 R2, desc[UR4][R2.64] ;  /* 0x0000000402027981 */ /* 0x002ea2000c1e1b00 */
[----:B------:R-:W1:Y:S03]  /*00e0*/  LDC.64 R10, c[0x0][0x380] ;  /* 0x0000e000ff0a7b82 */ /* 0x000e660000000a00 */
[----:B------:R-:W2:Y:S01]  /*00f0*/  LDG.E.64 R4, desc[UR4][R4.64] ;  /* 0x0000000404047981 */ /* 0x000ea2000c1e1b00 */
[----:B----4-:R-:W-:-:S06]  /*0100*/  IMAD.WIDE R6, R0, 0x8, R6 ;  /* 0x0000000800067825 */ /* 0x010fcc00078e0206 */
[----:B------:R-:W3:Y:S01]  /*0110*/  LDG.E.64 R6, desc[UR4][R6.64] ;  /* 0x0000000406067981 */ /* 0x000ee2000c1e1b00 */
[----:B0-----:R-:W-:-:S06]  /*0120*/  IMAD.WIDE R8, R0, 0x8, R8 ;  /* 0x0000000800087825 */ /* 0x001fcc00078e0208 */
[----:B------:R-:W4:Y:S01]  /*0130*/  LDG.E.64 R8, desc[UR4][R8.64] ;  /* 0x0000000408087981 */ /* 0x000f22000c1e1b00 */
[----:B-1----:R-:W-:-:S04]  /*0140*/  IMAD.WIDE R10, R0, 0x8, R10 ;  /* 0x00000008000a7825 */ /* 0x002fc800078e020a */
[----:B--2---:R-:W-:Y:S01]  /*0150*/  FADD R13, R2, R4 ;  /* 0x00000004020d7221 */ /* 0x004fe20000000000 */
[----:B------:R-:W-:-:S03]  /*0160*/  FADD R12, R3, R5 ;  /* 0x00000005030c7221 */ /* 0x000fc60000000000 */
[----:B---3--:R-:W-:Y:S01]  /*0170*/  FADD R13, R13, R6 ;  /* 0x000000060d0d7221 */ /* 0x008fe20000000000 */
[----:B------:R-:W-:-:S03]  /*0180*/  FADD R12, R12, R7 ;  /* 0x000000070c0c7221 */ /* 0x000fc60000000000 */
[----:B----4-:R-:W-:Y:S01]  /*0190*/  FADD R2, R13, R8 ;  /* 0x000000080d027221 */ /* 0x010fe20000000000 */
[----:B------:R-:W-:-:S05]  /*01a0*/  FADD R3, R12, R9 ;  /* 0x000000090c037221 */ /* 0x000fca0000000000 */
[----:B------:R-:W-:Y:S01]  /*01b0*/  STG.E.64 desc[UR4][R10.64], R2 ;  /* 0x000000020a007986 */ /* 0x000fe2000c101b04 */
[----:B------:R-:W-:Y:S05]  /*01c0*/  EXIT ;  /* 0x000000000000794d */ /* 0x000fea0003800000 */
.L_x_1:
        /* <DEDUP_REMOVED lines=11> */
.L_x_4:


//--------------------- .text.p2p_4               --------------------------
	.section	.text.p2p_4,"ax",@progbits
	.align	128
        .global         p2p_4
        .type           p2p_4,@function
        .size           p2p_4,(.L_x_5 - p2p_4)
        .other          p2p_4,@"STO_CUDA_ENTRY STV_DEFAULT"
p2p_4:
.text.p2p_4:
[----:B------:R-:W-:Y:S08]  /*0000*/  LDC R1, c[0x0][0x37c] ;  /* 0x0000df00ff017b82 */ /* 0x000ff00000000800 */
[----:B------:R-:W-:Y:S01]  /*0010*/  S2UR UR6, SR_CTAID.Z ;  /* 0x00000000000679c3 */ /* 0x000fe20000002700 */
[----:B------:R-:W0:Y:S01]  /*0020*/  S2R R11, SR_TID.Z ;  /* 0x00000000000b7919 */ /* 0x000e220000002300 */
[----:B------:R-:W1:Y:S01]  /*0030*/  LDCU UR4, c[0x0][0x374] ;  /* 0x00006e80ff0477ac */ /* 0x000e620008000800 */
[----:B------:R-:W2:Y:S01]  /*0040*/  S2R R13, SR_TID.Y ;  /* 0x00000000000d7919 */ /* 0x000ea20000002200 */
[----:B------:R-:W3:Y:S04]  /*0050*/  LDCU UR5, c[0x0][0x370] ;  /* 0x00006e00ff0577ac */ /* 0x000ee80008000800 */
[----:B------:R-:W1:Y:S01]  /*0060*/  S2UR UR7, SR_CTAID.Y ;  /* 0x00000000000779c3 */ /* 0x000e620000002600 */
[----:B------:R-:W4:Y:S07]  /*0070*/  S2R R15, SR_TID.X ;  /* 0x00000000000f7919 */ /* 0x000f2e0000002100 */
[----:B------:R-:W3:Y:S08]  /*0080*/  S2UR UR8, SR_CTAID.X ;  /* 0x00000000000879c3 */ /* 0x000ef00000002500 */
[----:B------:R-:W0:Y:S01]  /*0090*/  LDC R0, c[0x0][0x368] ;  /* 0x0000da00ff007b82 */ /* 0x000e220000000800 */
[----:B------:R-:W2:Y:S01]  /*00a0*/  LDCU UR9, c[0x0][0x364] ;  /* 0x00006c80ff0977ac */ /* 0x000ea20008000800 */
[----:B------:R-:W4:Y:S06]  /*00b0*/  LDCU UR10, c[0x0][0x360] ;  /* 0x00006c00ff0a77ac */ /* 0x000f2c0008000800 */
[----:B------:R-:W5:Y:S01]  /*00c0*/  LDC.64 R4, c[0x0][0x388] ;  /* 0x0000e200ff047b82 */ /* 0x000f620000000a00 */
[----:B-1----:R-:W-:Y:S01]  /*00d0*/  UIMAD UR4, UR4, UR6, UR7 ;  /* 0x00000006040472a4 */ /* 0x002fe2000f8e0207 */
[----:B------:R-:W1:Y:S06]  /*00e0*/  LDCU.64 UR6, c[0x0][0x358] ;  /* 0x00006b00ff0677ac */ /* 0x000e6c0008000a00 */
[----:B------:R-:W1:Y:S01]  /*00f0*/  LDC.64 R6, c[0x0][0x390] ;  /* 0x0000e400ff067b82 */ /* 0x000e620000000a00 */
[----:B---3--:R-:W-:-:S07]  /*0100*/  UIMAD UR4, UR4, UR5, UR8 ;  /* 0x00000005040472a4 */ /* 0x008fce000f8e0208 */
[----:B------:R-:W3:Y:S01]  /*0110*/  LDC.64 R8, c[0x0][0x398] ;  /* 0x0000e600ff087b82 */ /* 0x000ee20000000a00 */
[----:B0-----:R-:W-:-:S04]  /*0120*/  IMAD R0, R0, UR4, R11 ;  /* 0x0000000400007c24 */ /* 0x001fc8000f8e020b */
[----:B--2---:R-:W-:-:S03]  /*0130*/  IMAD R0, R0, UR9, R13 ;  /* 0x0000000900007c24 */ /* 0x004fc6000f8e020d */
[----:B------:R-:W0:Y:S01]  /*0140*/  LDC.64 R2, c[0x0][0x3a0] ;  /* 0x0000e800ff027b82 */ /* 0x000e220000000a00 */
[----:B----4-:R-:W-:-:S04]  /*0150*/  IMAD R0, R0, UR10, R15 ;  /* 0x0000000a00007c24 */ /* 0x010fc8000f8e020f */
[----:B-----5:R-:W-:-:S03]  /*0160*/  IMAD.WIDE R4, R0, 0x8, R4 ;  /* 0x0000000800047825 */ /* 0x020fc600078e0204 */
[----:B------:R-:W2:Y:S01]  /*0170*/  LDC.64 R10, c[0x0][0x380] ;  /* 0x0000e000ff0a7b82 */ /* 0x000ea20000000a00 */
[C---:B-1----:R-:W-:Y:S02]  /*0180*/  IMAD.WIDE R6, R0.reuse, 0x8, R6 ;  /* 0x0000000800067825 */ /* 0x042fe400078e0206 */
[----:B------:R-:W4:Y:S04]  /*0190*/  LDG.E.64 R4, desc[UR6][R4.64] ;  /* 0x0000000604047981 */ /* 0x000f28000c1e1b00 */
[----:B------:R-:W4:Y:S01]  /*01a0*/  LDG.E.64 R6, desc[UR6][R6.64] ;  /* 0x0000000606067981 */ /* 0x000f22000c1e1b00 */
[----:B---3--:R-:W-:-:S06]  /*01b0*/  IMAD.WIDE R8, R0, 0x8, R8 ;  /* 0x0000000800087825 */ /* 0x008fcc00078e0208 */
[----:B------:R-:W3:Y:S01]  /*01c0*/  LDG.E.64 R8, desc[UR6][R8.64] ;  /* 0x0000000608087981 */ /* 0x000ee2000c1e1b00 */
[----:B0-----:R-:W-:-:S06]  /*01d0*/  IMAD.WIDE R2, R0, 0x8, R2 ;  /* 0x0000000800027825 */ /* 0x001fcc00078e0202 */
[----:B------:R-:W5:Y:S01]  /*01e0*/  LDG.E.64 R2, desc[UR6][R2.64] ;  /* 0x0000000602027981 */ /* 0x000f62000c1e1b00 */
[----:B--2---:R-:W-:-:S04]  /*01f0*/  IMAD.WIDE R10, R0, 0x8, R10 ;  /* 0x00000008000a7825 */ /* 0x004fc800078e020a */
[----:B----4-:R-:W-:Y:S01]  /*0200*/  FADD R13, R4, R6 ;  /* 0x00000006040d7221 */ /* 0x010fe20000000000 */
[----:B------:R-:W-:-:S03]  /*0210*/  FADD R12, R5, R7 ;  /* 0x00000007050c7221 */ /* 0x000fc60000000000 */
[----:B---3--:R-:W-:Y:S01]  /*0220*/  FADD R13, R13, R8 ;  /* 0x000000080d0d7221 */ /* 0x008fe20000000000 */
[----:B------:R-:W-:-:S03]  /*0230*/  FADD R12, R12, R9 ;  /* 0x000000090c0c7221 */ /* 0x000fc60000000000 */
[----:B-----5:R-:W-:Y:S01]  /*0240*/  FADD R4, R13, R2 ;  /* 0x000000020d047221 */ /* 0x020fe20000000000 */
[----:B------:R-:W-:-:S05]  /*0250*/  FADD R5, R12, R3 ;  /* 0x000000030c057221 */ /* 0x000fca0000000000 */
[----:B------:R-:W-:Y:S01]  /*0260*/  STG.E.64 desc[UR6][R10.64], R4 ;  /* 0x000000040a007986 */ /* 0x000fe2000c101b06 */
[----:B------:R-:W-:Y:S05]  /*0270*/  EXIT ;  /* 0x000000000000794d */ /* 0x000fea0003800000 */
.L_x_2:
        /* <DEDUP_REMOVED lines=16> */
.L_x_5:


//--------------------- .nv.shared.reserved.0     --------------------------
	.section	.nv.shared.reserved.0,"aw",@nobits
	.weak		__nv_reservedSMEM_offset_0_alias
	.size		__nv_reservedSMEM_offset_0_alias, 0, 64
	.other		__nv_reservedSMEM_offset_0_alias,@"STO_CUDA_RESERVED_SHARED STV_DEFAULT"
__nv_reservedSMEM_offset_0_alias:
	.zero		0
	.zero		64


//--------------------- .nv.constant0.p2p_2       --------------------------
	.section	.nv.constant0.p2p_2,"a",@progbits
	.sectionflags	@""
	.align	4
.nv.constant0.p2p_2:
	.zero		920


//--------------------- .nv.constant0.p2p_4_center --------------------------
	.section	.nv.constant0.p2p_4_center,"a",@progbits
	.sectionflags	@""
	.align	4
.nv.constant0.p2p_4_center:
	.zero		944


//--------------------- .nv.constant0.p2p_4       --------------------------
	.section	.nv.constant0.p2p_4,"a",@progbits
	.sectionflags	@""
	.align	4
.nv.constant0.p2p_4:
	.zero		936


//--------------------- SYMBOLS --------------------------

	.type		.nv.reservedSmem.offset0,@object
	.size		.nv.reservedSmem.offset0,0x4
